//
// Generated by NVIDIA NVVM Compiler
//
// Compiler Build ID: CL-36424714
// Cuda compilation tools, release 13.0, V13.0.88
// Based on NVVM 20.0.0
//

.version 9.0
.target sm_100
.address_size 64

	// .globl	_Z14mat_add_kernelPfS_S_

.visible .entry _Z14mat_add_kernelPfS_S_(
	.param .u64 .ptr .align 1 _Z14mat_add_kernelPfS_S__param_0,
	.param .u64 .ptr .align 1 _Z14mat_add_kernelPfS_S__param_1,
	.param .u64 .ptr .align 1 _Z14mat_add_kernelPfS_S__param_2
)
{
	.reg .b32 	%r<4>;
	.reg .b32 	%f<4>;
	.reg .b64 	%rd<11>;

	ld.param.u64 	%rd1, [_Z14mat_add_kernelPfS_S__param_0];
	ld.param.u64 	%rd2, [_Z14mat_add_kernelPfS_S__param_1];
	ld.param.u64 	%rd3, [_Z14mat_add_kernelPfS_S__param_2];
	cvta.to.global.u64 	%rd4, %rd3;
	cvta.to.global.u64 	%rd5, %rd2;
	cvta.to.global.u64 	%rd6, %rd1;
	mov.u32 	%r1, %tid.x;
	mov.u32 	%r2, %tid.y;
	mad.lo.s32 	%r3, %r2, 5, %r1;
	mul.wide.u32 	%rd7, %r3, 4;
	add.s64 	%rd8, %rd6, %rd7;
	ld.global.f32 	%f1, [%rd8];
	add.s64 	%rd9, %rd5, %rd7;
	ld.global.f32 	%f2, [%rd9];
	add.f32 	%f3, %f1, %f2;
	add.s64 	%rd10, %rd4, %rd7;
	st.global.f32 	[%rd10], %f3;
	ret;

}
	// .globl	_Z14mat_sub_kernelPfS_S_
.visible .entry _Z14mat_sub_kernelPfS_S_(
	.param .u64 .ptr .align 1 _Z14mat_sub_kernelPfS_S__param_0,
	.param .u64 .ptr .align 1 _Z14mat_sub_kernelPfS_S__param_1,
	.param .u64 .ptr .align 1 _Z14mat_sub_kernelPfS_S__param_2
)
{
	.reg .b32 	%r<4>;
	.reg .b32 	%f<4>;
	.reg .b64 	%rd<11>;

	ld.param.u64 	%rd1, [_Z14mat_sub_kernelPfS_S__param_0];
	ld.param.u64 	%rd2, [_Z14mat_sub_kernelPfS_S__param_1];
	ld.param.u64 	%rd3, [_Z14mat_sub_kernelPfS_S__param_2];
	cvta.to.global.u64 	%rd4, %rd3;
	cvta.to.global.u64 	%rd5, %rd2;
	cvta.to.global.u64 	%rd6, %rd1;
	mov.u32 	%r1, %tid.x;
	mov.u32 	%r2, %tid.y;
	mad.lo.s32 	%r3, %r2, 5, %r1;
	mul.wide.u32 	%rd7, %r3, 4;
	add.s64 	%rd8, %rd6, %rd7;
	ld.global.f32 	%f1, [%rd8];
	add.s64 	%rd9, %rd5, %rd7;
	ld.global.f32 	%f2, [%rd9];
	sub.f32 	%f3, %f1, %f2;
	add.s64 	%rd10, %rd4, %rd7;
	st.global.f32 	[%rd10], %f3;
	ret;

}
	// .globl	_Z15mat_mult_kernelPfS_S_
.visible .entry _Z15mat_mult_kernelPfS_S_(
	.param .u64 .ptr .align 1 _Z15mat_mult_kernelPfS_S__param_0,
	.param .u64 .ptr .align 1 _Z15mat_mult_kernelPfS_S__param_1,
	.param .u64 .ptr .align 1 _Z15mat_mult_kernelPfS_S__param_2
)
{
	.reg .b32 	%r<5>;
	.reg .b32 	%f<16>;
	.reg .b64 	%rd<13>;

	ld.param.u64 	%rd1, [_Z15mat_mult_kernelPfS_S__param_0];
	ld.param.u64 	%rd2, [_Z15mat_mult_kernelPfS_S__param_1];
	ld.param.u64 	%rd3, [_Z15mat_mult_kernelPfS_S__param_2];
	mov.u32 	%r1, %tid.y;
	mul.lo.s32 	%r2, %r1, 5;
	mov.u32 	%r3, %tid.x;
	cvta.to.global.u64 	%rd4, %rd1;
	cvta.to.global.u64 	%rd5, %rd2;
	mul.wide.u32 	%rd6, %r2, 4;
	add.s64 	%rd7, %rd4, %rd6;
	ld.global.f32 	%f1, [%rd7];
	mul.wide.u32 	%rd8, %r3, 4;
	add.s64 	%rd9, %rd5, %rd8;
	ld.global.f32 	%f2, [%rd9];
	fma.rn.f32 	%f3, %f1, %f2, 0f00000000;
	ld.global.f32 	%f4, [%rd7+4];
	ld.global.f32 	%f5, [%rd9+20];
	fma.rn.f32 	%f6, %f4, %f5, %f3;
	ld.global.f32 	%f7, [%rd7+8];
	ld.global.f32 	%f8, [%rd9+40];
	fma.rn.f32 	%f9, %f7, %f8, %f6;
	ld.global.f32 	%f10, [%rd7+12];
	ld.global.f32 	%f11, [%rd9+60];
	fma.rn.f32 	%f12, %f10, %f11, %f9;
	ld.global.f32 	%f13, [%rd7+16];
	ld.global.f32 	%f14, [%rd9+80];
	fma.rn.f32 	%f15, %f13, %f14, %f12;
	cvta.to.global.u64 	%rd10, %rd3;
	add.s32 	%r4, %r2, %r3;
	mul.wide.u32 	%rd11, %r4, 4;
	add.s64 	%rd12, %rd10, %rd11;
	st.global.f32 	[%rd12], %f15;
	ret;

}


// ===== COMPILED SASS (sm_100) =====

	.target	sm_100

	.elftype	@"ET_EXEC"


//--------------------- .note.nv.tkinfo           --------------------------
	.section	.note.nv.tkinfo,"",@"SHT_NOTE"
	.sectionflags	@"SHF_NOTE_NV_TKINFO"
	.tkinfo
        /*0018*/ 	.word	0x00000002
        /*0030*/ 	.string	""
        /*0030*/ 	.string	"ptxas"
        /*0030*/ 	.string	"Cuda compilation tools, release 13.0, V13.0.88"
        /*0030*/ 	.string	"Build cuda_13.0.r13.0/compiler.36424714_0"
        /*0030*/ 	.string	"-arch sm_100 -m 64 "



//--------------------- .note.nv.cuinfo           --------------------------
	.section	.note.nv.cuinfo,"",@"SHT_NOTE"
	.sectionflags	@"SHF_NOTE_NV_CUINFO"
        /*0018*/ 	.short	0x0002
        /*001a*/ 	.short	0x0064
        /*001c*/ 	.short	0x0082
	.zero		2


//--------------------- .nv.info                  --------------------------
	.section	.nv.info,"",@"SHT_CUDA_INFO"
	.align	4


	//----- nvinfo : EIATTR_REGCOUNT
	.align		4
        /*0000*/ 	.byte	0x04, 0x2f
        /*0002*/ 	.short	(.L_1 - .L_0)
	.align		4
.L_0:
        /*0004*/ 	.word	index@(_Z14mat_add_kernelPfS_S_)
        /*0008*/ 	.word	0x0000000c


	//----- nvinfo : EIATTR_FRAME_SIZE
	.align		4
.L_1:
        /*000c*/ 	.byte	0x04, 0x11
        /*000e*/ 	.short	(.L_3 - .L_2)
	.align		4
.L_2:
        /*0010*/ 	.word	index@(_Z14mat_add_kernelPfS_S_)
        /*0014*/ 	.word	0x00000000


	//----- nvinfo : EIATTR_REGCOUNT
	.align		4
.L_3:
        /*0018*/ 	.byte	0x04, 0x2f
        /*001a*/ 	.short	(.L_5 - .L_4)
	.align		4
.L_4:
        /*001c*/ 	.word	index@(_Z14mat_sub_kernelPfS_S_)
        /*0020*/ 	.word	0x0000000c


	//----- nvinfo : EIATTR_FRAME_SIZE
	.align		4
.L_5:
        /*0024*/ 	.byte	0x04, 0x11
        /*0026*/ 	.short	(.L_7 - .L_6)
	.align		4
.L_6:
        /*0028*/ 	.word	index@(_Z14mat_sub_kernelPfS_S_)
        /*002c*/ 	.word	0x00000000


	//----- nvinfo : EIATTR_REGCOUNT
	.align		4
.L_7:
        /*0030*/ 	.byte	0x04, 0x2f
        /*0032*/ 	.short	(.L_9 - .L_8)
	.align		4
.L_8:
        /*0034*/ 	.word	index@(_Z15mat_mult_kernelPfS_S_)
        /*0038*/ 	.word	0x00000016


	//----- nvinfo : EIATTR_FRAME_SIZE
	.align		4
.L_9:
        /*003c*/ 	.byte	0x04, 0x11
        /*003e*/ 	.short	(.L_11 - .L_10)
	.align		4
.L_10:
        /*0040*/ 	.word	index@(_Z15mat_mult_kernelPfS_S_)
        /*0044*/ 	.word	0x00000000


	//----- nvinfo : EIATTR_MIN_STACK_SIZE
	.align		4
.L_11:
        /*0048*/ 	.byte	0x04, 0x12
        /*004a*/ 	.short	(.L_13 - .L_12)
	.align		4
.L_12:
        /*004c*/ 	.word	index@(_Z15mat_mult_kernelPfS_S_)
        /*0050*/ 	.word	0x00000000


	//----- nvinfo : EIATTR_MIN_STACK_SIZE
	.align		4
.L_13:
        /*0054*/ 	.byte	0x04, 0x12
        /*0056*/ 	.short	(.L_15 - .L_14)
	.align		4
.L_14:
        /*0058*/ 	.word	index@(_Z14mat_sub_kernelPfS_S_)
        /*005c*/ 	.word	0x00000000


	//----- nvinfo : EIATTR_MIN_STACK_SIZE
	.align		4
.L_15:
        /*0060*/ 	.byte	0x04, 0x12
        /*0062*/ 	.short	(.L_17 - .L_16)
	.align		4
.L_16:
        /*0064*/ 	.word	index@(_Z14mat_add_kernelPfS_S_)
        /*0068*/ 	.word	0x00000000
.L_17:


//--------------------- .nv.compat                --------------------------
	.section	.nv.compat,"",@"SHT_CUDA_COMPAT_INFO"
	.align	4
        /*0000*/ 	.byte	0x02, 0x09, 0x00, 0x00, 0x02, 0x02, 0x01, 0x00, 0x02, 0x05, 0x05, 0x00, 0x03, 0x07, 0x01, 0x01
        /*0010*/ 	.byte	0x02, 0x03, 0x00, 0x00, 0x02, 0x06, 0x01, 0x00, 0x04, 0x0b, 0x08, 0x00, 0x09, 0x00, 0x00, 0x00
        /*0020*/ 	.byte	0x00, 0x00, 0x00, 0x00


//--------------------- .nv.info._Z15mat_mult_kernelPfS_S_ --------------------------
	.section	.nv.info._Z15mat_mult_kernelPfS_S_,"",@"SHT_CUDA_INFO"
	.sectionflags	@""
	.align	4


	//----- nvinfo : EIATTR_CUDA_API_VERSION
	.align		4
        /*0000*/ 	.byte	0x04, 0x37
        /*0002*/ 	.short	(.L_19 - .L_18)
.L_18:
        /*0004*/ 	.word	0x00000082


	//----- nvinfo : EIATTR_KPARAM_INFO
	.align		4
.L_19:
        /*0008*/ 	.byte	0x04, 0x17
        /*000a*/ 	.short	(.L_21 - .L_20)
.L_20:
        /*000c*/ 	.word	0x00000000
        /*0010*/ 	.short	0x0002
        /*0012*/ 	.short	0x0010
        /*0014*/ 	.byte	0x00, 0xf5, 0x21, 0x00


	//----- nvinfo : EIATTR_KPARAM_INFO
	.align		4
.L_21:
        /*0018*/ 	.byte	0x04, 0x17
        /*001a*/ 	.short	(.L_23 - .L_22)
.L_22:
        /*001c*/ 	.word	0x00000000
        /*0020*/ 	.short	0x0001
        /*0022*/ 	.short	0x0008
        /*0024*/ 	.byte	0x00, 0xf5, 0x21, 0x00


	//----- nvinfo : EIATTR_KPARAM_INFO
	.align		4
.L_23:
        /*0028*/ 	.byte	0x04, 0x17
        /*002a*/ 	.short	(.L_25 - .L_24)
.L_24:
        /*002c*/ 	.word	0x00000000
        /*0030*/ 	.short	0x0000
        /*0032*/ 	.short	0x0000
        /*0034*/ 	.byte	0x00, 0xf5, 0x21, 0x00


	//----- nvinfo : EIATTR_SPARSE_MMA_MASK
	.align		4
.L_25:
        /*0038*/ 	.byte	0x03, 0x50
        /*003a*/ 	.short	0x0000


	//----- nvinfo : EIATTR_MAXREG_COUNT
	.align		4
        /*003c*/ 	.byte	0x03, 0x1b
        /*003e*/ 	.short	0x00ff


	//----- nvinfo : EIATTR_MERCURY_ISA_VERSION
	.align		4
        /*0040*/ 	.byte	0x03, 0x5f
        /*0042*/ 	.short	0x0101


	//----- nvinfo : EIATTR_VRC_CTA_INIT_COUNT
	.align		4
        /*0044*/ 	.byte	0x02, 0x4a
	.zero		1
	.zero		1


	//----- nvinfo : EIATTR_EXIT_INSTR_OFFSETS
	.align		4
        /*0048*/ 	.byte	0x04, 0x1c
        /*004a*/ 	.short	(.L_27 - .L_26)


	//   ....[0]....
.L_26:
        /*004c*/ 	.word	0x000001c0


	//----- nvinfo : EIATTR_CBANK_PARAM_SIZE
	.align		4
.L_27:
        /*0050*/ 	.byte	0x03, 0x19
        /*0052*/ 	.short	0x0018


	//----- nvinfo : EIATTR_PARAM_CBANK
	.align		4
        /*0054*/ 	.byte	0x04, 0x0a
        /*0056*/ 	.short	(.L_29 - .L_28)
	.align		4
.L_28:
        /*0058*/ 	.word	index@(.nv.constant0._Z15mat_mult_kernelPfS_S_)
        /*005c*/ 	.short	0x0380
        /*005e*/ 	.short	0x0018


	//----- nvinfo : EIATTR_SW_WAR
	.align		4
.L_29:
        /*0060*/ 	.byte	0x04, 0x36
        /*0062*/ 	.short	(.L_31 - .L_30)
.L_30:
        /*0064*/ 	.word	0x00000008
.L_31:


//--------------------- .nv.info._Z14mat_sub_kernelPfS_S_ --------------------------
	.section	.nv.info._Z14mat_sub_kernelPfS_S_,"",@"SHT_CUDA_INFO"
	.sectionflags	@""
	.align	4


	//----- nvinfo : EIATTR_CUDA_API_VERSION
	.align		4
        /*0000*/ 	.byte	0x04, 0x37
        /*0002*/ 	.short	(.L_33 - .L_32)
.L_32:
        /*0004*/ 	.word	0x00000082


	//----- nvinfo : EIATTR_KPARAM_INFO
	.align		4
.L_33:
        /*0008*/ 	.byte	0x04, 0x17
        /*000a*/ 	.short	(.L_35 - .L_34)
.L_34:
        /*000c*/ 	.word	0x00000000
        /*0010*/ 	.short	0x0002
        /*0012*/ 	.short	0x0010
        /*0014*/ 	.byte	0x00, 0xf5, 0x21, 0x00


	//----- nvinfo : EIATTR_KPARAM_INFO
	.align		4
.L_35:
        /*0018*/ 	.byte	0x04, 0x17
        /*001a*/ 	.short	(.L_37 - .L_36)
.L_36:
        /*001c*/ 	.word	0x00000000
        /*0020*/ 	.short	0x0001
        /*0022*/ 	.short	0x0008
        /*0024*/ 	.byte	0x00, 0xf5, 0x21, 0x00


	//----- nvinfo : EIATTR_KPARAM_INFO
	.align		4
.L_37:
        /*0028*/ 	.byte	0x04, 0x17
        /*002a*/ 	.short	(.L_39 - .L_38)
.L_38:
        /*002c*/ 	.word	0x00000000
        /*0030*/ 	.short	0x0000
        /*0032*/ 	.short	0x0000
        /*0034*/ 	.byte	0x00, 0xf5, 0x21, 0x00


	//----- nvinfo : EIATTR_SPARSE_MMA_MASK
	.align		4
.L_39:
        /*0038*/ 	.byte	0x03, 0x50
        /*003a*/ 	.short	0x0000


	//----- nvinfo : EIATTR_MAXREG_COUNT
	.align		4
        /*003c*/ 	.byte	0x03, 0x1b
        /*003e*/ 	.short	0x00ff


	//----- nvinfo : EIATTR_MERCURY_ISA_VERSION
	.align		4
        /*0040*/ 	.byte	0x03, 0x5f
        /*0042*/ 	.short	0x0101


	//----- nvinfo : EIATTR_VRC_CTA_INIT_COUNT
	.align		4
        /*0044*/ 	.byte	0x02, 0x4a
	.zero		1
	.zero		1


	//----- nvinfo : EIATTR_EXIT_INSTR_OFFSETS
	.align		4
        /*0048*/ 	.byte	0x04, 0x1c
        /*004a*/ 	.short	(.L_41 - .L_40)


	//   ....[0]....
.L_40:
        /*004c*/ 	.word	0x000000f0


	//----- nvinfo : EIATTR_CBANK_PARAM_SIZE
	.align		4
.L_41:
        /*0050*/ 	.byte	0x03, 0x19
        /*0052*/ 	.short	0x0018


	//----- nvinfo : EIATTR_PARAM_CBANK
	.align		4
        /*0054*/ 	.byte	0x04, 0x0a
        /*0056*/ 	.short	(.L_43 - .L_42)
	.align		4
.L_42:
        /*0058*/ 	.word	index@(.nv.constant0._Z14mat_sub_kernelPfS_S_)
        /*005c*/ 	.short	0x0380
        /*005e*/ 	.short	0x0018


	//----- nvinfo : EIATTR_SW_WAR
	.align		4
.L_43:
        /*0060*/ 	.byte	0x04, 0x36
        /*0062*/ 	.short	(.L_45 - .L_44)
.L_44:
        /*0064*/ 	.word	0x00000008
.L_45:


//--------------------- .nv.info._Z14mat_add_kernelPfS_S_ --------------------------
	.section	.nv.info._Z14mat_add_kernelPfS_S_,"",@"SHT_CUDA_INFO"
	.sectionflags	@""
	.align	4


	//----- nvinfo : EIATTR_CUDA_API_VERSION
	.align		4
        /*0000*/ 	.byte	0x04, 0x37
        /*0002*/ 	.short	(.L_47 - .L_46)
.L_46:
        /*0004*/ 	.word	0x00000082


	//----- nvinfo : EIATTR_KPARAM_INFO
	.align		4
.L_47:
        /*0008*/ 	.byte	0x04, 0x17
        /*000a*/ 	.short	(.L_49 - .L_48)
.L_48:
        /*000c*/ 	.word	0x00000000
        /*0010*/ 	.short	0x0002
        /*0012*/ 	.short	0x0010
        /*0014*/ 	.byte	0x00, 0xf5, 0x21, 0x00


	//----- nvinfo : EIATTR_KPARAM_INFO
	.align		4
.L_49:
        /*0018*/ 	.byte	0x04, 0x17
        /*001a*/ 	.short	(.L_51 - .L_50)
.L_50:
        /*001c*/ 	.word	0x00000000
        /*0020*/ 	.short	0x0001
        /*0022*/ 	.short	0x0008
        /*0024*/ 	.byte	0x00, 0xf5, 0x21, 0x00


	//----- nvinfo : EIATTR_KPARAM_INFO
	.align		4
.L_51:
        /*0028*/ 	.byte	0x04, 0x17
        /*002a*/ 	.short	(.L_53 - .L_52)
.L_52:
        /*002c*/ 	.word	0x00000000
        /*0030*/ 	.short	0x0000
        /*0032*/ 	.short	0x0000
        /*0034*/ 	.byte	0x00, 0xf5, 0x21, 0x00


	//----- nvinfo : EIATTR_SPARSE_MMA_MASK
	.align		4
.L_53:
        /*0038*/ 	.byte	0x03, 0x50
        /*003a*/ 	.short	0x0000


	//----- nvinfo : EIATTR_MAXREG_COUNT
	.align		4
        /*003c*/ 	.byte	0x03, 0x1b
        /*003e*/ 	.short	0x00ff


	//----- nvinfo : EIATTR_MERCURY_ISA_VERSION
	.align		4
        /*0040*/ 	.byte	0x03, 0x5f
        /*0042*/ 	.short	0x0101


	//----- nvinfo : EIATTR_VRC_CTA_INIT_COUNT
	.align		4
        /*0044*/ 	.byte	0x02, 0x4a
	.zero		1
	.zero		1


	//----- nvinfo : EIATTR_EXIT_INSTR_OFFSETS
	.align		4
        /*0048*/ 	.byte	0x04, 0x1c
        /*004a*/ 	.short	(.L_55 - .L_54)


	//   ....[0]....
.L_54:
        /*004c*/ 	.word	0x000000f0


	//----- nvinfo : EIATTR_CBANK_PARAM_SIZE
	.align		4
.L_55:
        /*0050*/ 	.byte	0x03, 0x19
        /*0052*/ 	.short	0x0018


	//----- nvinfo : EIATTR_PARAM_CBANK
	.align		4
        /*0054*/ 	.byte	0x04, 0x0a
        /*0056*/ 	.short	(.L_57 - .L_56)
	.align		4
.L_56:
        /*0058*/ 	.word	index@(.nv.constant0._Z14mat_add_kernelPfS_S_)
        /*005c*/ 	.short	0x0380
        /*005e*/ 	.short	0x0018


	//----- nvinfo : EIATTR_SW_WAR
	.align		4
.L_57:
        /*0060*/ 	.byte	0x04, 0x36
        /*0062*/ 	.short	(.L_59 - .L_58)
.L_58:
        /*0064*/ 	.word	0x00000008
.L_59:


//--------------------- .nv.callgraph             --------------------------
	.section	.nv.callgraph,"",@"SHT_CUDA_CALLGRAPH"
	.align	4
	.sectionentsize	8
	.align		4
        /*0000*/ 	.word	0x00000000
	.align		4
        /*0004*/ 	.word	0xffffffff
	.align		4
        /*0008*/ 	.word	0x00000000
	.align		4
        /*000c*/ 	.word	0xfffffffe
	.align		4
        /*0010*/ 	.word	0x00000000
	.align		4
        /*0014*/ 	.word	0xfffffffd
	.align		4
        /*0018*/ 	.word	0x00000000
	.align		4
        /*001c*/ 	.word	0xfffffffc


//--------------------- .text._Z15mat_mult_kernelPfS_S_ --------------------------
	.section	.text._Z15mat_mult_kernelPfS_S_,"ax",@progbits
	.align	128
        .global         _Z15mat_mult_kernelPfS_S_
        .type           _Z15mat_mult_kernelPfS_S_,@function
        .size           _Z15mat_mult_kernelPfS_S_,(.L_x_3 - _Z15mat_mult_kernelPfS_S_)
        .other          _Z15mat_mult_kernelPfS_S_,@"STO_CUDA_ENTRY STV_DEFAULT"
_Z15mat_mult_kernelPfS_S_:
.text._Z15mat_mult_kernelPfS_S_:
[----:B------:R-:W-:Y:S01]  /*0000*/  LDC R1, c[0x0][0x37c] ;  /* 0x0000df00ff017b82 */ /* 0x000fe20000000800 */
[----:B------:R-:W0:Y:S07]  /*0010*/  S2R R9, SR_TID.Y ;  /* 0x0000000000097919 */ /* 0x000e2e0000002200 */
[----:B------:R-:W1:Y:S01]  /*0020*/  LDC.64 R6, c[0x0][0x388] ;  /* 0x0000e200ff067b82 */ /* 0x000e620000000a00 */
[----:B------:R-:W2:Y:S01]  /*0030*/  LDCU.64 UR4, c[0x0][0x358] ;  /* 0x00006b00ff0477ac */ /* 0x000ea20008000a00 */
[----:B------:R-:W1:Y:S06]  /*0040*/  S2R R16, SR_TID.X ;  /* 0x0000000000107919 */ /* 0x000e6c0000002100 */
[----:B------:R-:W3:Y:S08]  /*0050*/  LDC.64 R4, c[0x0][0x380] ;  /* 0x0000e000ff047b82 */ /* 0x000ef00000000a00 */
[----:B------:R-:W4:Y:S01]  /*0060*/  LDC.64 R2, c[0x0][0x390] ;  /* 0x0000e400ff027b82 */ /* 0x000f220000000a00 */
[----:B0-----:R-:W-:Y:S01]  /*0070*/  LEA R9, R9, R9, 0x2 ;  /* 0x0000000909097211 */ /* 0x001fe200078e10ff */
[----:B-1----:R-:W-:-:S04]  /*0080*/  IMAD.WIDE.U32 R6, R16, 0x4, R6 ;  /* 0x0000000410067825 */ /* 0x002fc800078e0006 */
[C---:B---3--:R-:W-:Y:S01]  /*0090*/  IMAD.WIDE.U32 R4, R9.reuse, 0x4, R4 ;  /* 0x0000000409047825 */ /* 0x048fe200078e0004 */
[----:B--2---:R-:W2:Y:S04]  /*00a0*/  LDG.E R11, desc[UR4][R6.64] ;  /* 0x00000004060b7981 */ /* 0x004ea8000c1e1900 */
[----:B------:R-:W2:Y:S04]  /*00b0*/  LDG.E R0, desc[UR4][R4.64] ;  /* 0x0000000404007981 */ /* 0x000ea8000c1e1900 */
[----:B------:R-:W3:Y:S04]  /*00c0*/  LDG.E R8, desc[UR4][R6.64+0x14] ;  /* 0x0000140406087981 */ /* 0x000ee8000c1e1900 */
[----:B------:R-:W3:Y:S04]  /*00d0*/  LDG.E R13, desc[UR4][R4.64+0x4] ;  /* 0x00000404040d7981 */ /* 0x000ee8000c1e1900 */
[----:B------:R-:W5:Y:S04]  /*00e0*/  LDG.E R10, desc[UR4][R6.64+0x28] ;  /* 0x00002804060a7981 */ /* 0x000f68000c1e1900 */
[----:B------:R-:W5:Y:S04]  /*00f0*/  LDG.E R15, desc[UR4][R4.64+0x8] ;  /* 0x00000804040f7981 */ /* 0x000f68000c1e1900 */
[----:B------:R-:W5:Y:S04]  /*0100*/  LDG.E R12, desc[UR4][R6.64+0x3c] ;  /* 0x00003c04060c7981 */ /* 0x000f68000c1e1900 */
[----:B------:R-:W5:Y:S04]  /*0110*/  LDG.E R17, desc[UR4][R4.64+0xc] ;  /* 0x00000c0404117981 */ /* 0x000f68000c1e1900 */
[----:B------:R-:W5:Y:S04]  /*0120*/  LDG.E R19, desc[UR4][R4.64+0x10] ;  /* 0x0000100404137981 */ /* 0x000f68000c1e1900 */
[----:B------:R-:W5:Y:S01]  /*0130*/  LDG.E R14, desc[UR4][R6.64+0x50] ;  /* 0x00005004060e7981 */ /* 0x000f62000c1e1900 */
[----:B------:R-:W-:-:S05]  /*0140*/  IADD3 R9, PT, PT, R9, R16, RZ ;  /* 0x0000001009097210 */ /* 0x000fca0007ffe0ff */
[----:B----4-:R-:W-:-:S04]  /*0150*/  IMAD.WIDE.U32 R2, R9, 0x4, R2 ;  /* 0x0000000409027825 */ /* 0x010fc800078e0002 */
[----:B--2---:R-:W-:-:S04]  /*0160*/  FFMA R0, R0, R11, RZ ;  /* 0x0000000b00007223 */ /* 0x004fc800000000ff */
[----:B---3--:R-:W-:-:S04]  /*0170*/  FFMA R0, R13, R8, R0 ;  /* 0x000000080d007223 */ /* 0x008fc80000000000 */
[----:B-----5:R-:W-:-:S04]  /*0180*/  FFMA R0, R15, R10, R0 ;  /* 0x0000000a0f007223 */ /* 0x020fc80000000000 */
[----:B------:R-:W-:-:S04]  /*0190*/  FFMA R0, R17, R12, R0 ;  /* 0x0000000c11007223 */ /* 0x000fc80000000000 */
[----:B------:R-:W-:-:S05]  /*01a0*/  FFMA R19, R19, R14, R0 ;  /* 0x0000000e13137223 */ /* 0x000fca0000000000 */
[----:B------:R-:W-:Y:S01]  /*01b0*/  STG.E desc[UR4][R2.64], R19 ;  /* 0x0000001302007986 */ /* 0x000fe2000c101904 */
[----:B------:R-:W-:Y:S05]  /*01c0*/  EXIT ;  /* 0x000000000000794d */ /* 0x000fea0003800000 */
.L_x_0:
[----:B------:R-:W-:-:S00]  /*01d0*/  BRA `(.L_x_0) ;  /* 0xfffffffc00fc7947 */ /* 0x000fc0000383ffff */
[----:B------:R-:W-:-:S00]  /*01e0*/  NOP ;  /* 0x0000000000007918 */ /* 0x000fc00000000000 */
        /* <DEDUP_REMOVED lines=9> */
.L_x_3:


//--------------------- .text._Z14mat_sub_kernelPfS_S_ --------------------------
	.section	.text._Z14mat_sub_kernelPfS_S_,"ax",@progbits
	.align	128
        .global         _Z14mat_sub_kernelPfS_S_
        .type           _Z14mat_sub_kernelPfS_S_,@function
        .size           _Z14mat_sub_kernelPfS_S_,(.L_x_4 - _Z14mat_sub_kernelPfS_S_)
        .other          _Z14mat_sub_kernelPfS_S_,@"STO_CUDA_ENTRY STV_DEFAULT"
_Z14mat_sub_kernelPfS_S_:
.text._Z14mat_sub_kernelPfS_S_:
[----:B------:R-:W-:Y:S01]  /*0000*/  LDC R1, c[0x0][0x37c] ;  /* 0x0000df00ff017b82 */ /* 0x000fe20000000800 */
[----:B------:R-:W0:Y:S07]  /*0010*/  S2R R9, SR_TID.X ;  /* 0x0000000000097919 */ /* 0x000e2e0000002100 */
[----:B------:R-:W1:Y:S01]  /*0020*/  LDC.64 R2, c[0x0][0x380] ;  /* 0x0000e000ff027b82 */ /* 0x000e620000000a00 */
[----:B------:R-:W2:Y:S01]  /*0030*/  LDCU.64 UR4, c[0x0][0x358] ;  /* 0x00006b00ff0477ac */ /* 0x000ea20008000a00 */
[----:B------:R-:W0:Y:S06]  /*0040*/  S2R R0, SR_TID.Y ;  /* 0x0000000000007919 */ /* 0x000e2c0000002200 */
[----:B------:R-:W3:Y:S08]  /*0050*/  LDC.64 R4, c[0x0][0x388] ;  /* 0x0000e200ff047b82 */ /* 0x000ef00000000a00 */
[----:B------:R-:W4:Y:S01]  /*0060*/  LDC.64 R6, c[0x0][0x390] ;  /* 0x0000e400ff067b82 */ /* 0x000f220000000a00 */
[----:B0-----:R-:W-:-:S04]  /*0070*/  IMAD R9, R0, 0x5, R9 ;  /* 0x0000000500097824 */ /* 0x001fc800078e0209 */
[----:B-1----:R-:W-:-:S04]  /*0080*/  IMAD.WIDE.U32 R2, R9, 0x4, R2 ;  /* 0x0000000409027825 */ /* 0x002fc800078e0002 */
[C---:B---3--:R-:W-:Y:S02]  /*0090*/  IMAD.WIDE.U32 R4, R9.reuse, 0x4, R4 ;  /* 0x0000000409047825 */ /* 0x048fe400078e0004 */
[----:B--2---:R-:W2:Y:S04]  /*00a0*/  LDG.E R2, desc[UR4][R2.64] ;  /* 0x0000000402027981 */ /* 0x004ea8000c1e1900 */
[----:B------:R-:W2:Y:S01]  /*00b0*/  LDG.E R5, desc[UR4][R4.64] ;  /* 0x0000000404057981 */ /* 0x000ea2000c1e1900 */
[----:B----4-:R-:W-:-:S04]  /*00c0*/  IMAD.WIDE.U32 R6, R9, 0x4, R6 ;  /* 0x0000000409067825 */ /* 0x010fc800078e0006 */
[----:B--2---:R-:W-:-:S05]  /*00d0*/  FADD R9, R2, -R5 ;  /* 0x8000000502097221 */ /* 0x004fca0000000000 */
[----:B------:R-:W-:Y:S01]  /*00e0*/  STG.E desc[UR4][R6.64], R9 ;  /* 0x0000000906007986 */ /* 0x000fe2000c101904 */
[----:B------:R-:W-:Y:S05]  /*00f0*/  EXIT ;  /* 0x000000000000794d */ /* 0x000fea0003800000 */
.L_x_1:
        /* <DEDUP_REMOVED lines=16> */
.L_x_4:


//--------------------- .text._Z14mat_add_kernelPfS_S_ --------------------------
	.section	.text._Z14mat_add_kernelPfS_S_,"ax",@progbits
	.align	128
        .global         _Z14mat_add_kernelPfS_S_
        .type           _Z14mat_add_kernelPfS_S_,@function
        .size           _Z14mat_add_kernelPfS_S_,(.L_x_5 - _Z14mat_add_kernelPfS_S_)
        .other          _Z14mat_add_kernelPfS_S_,@"STO_CUDA_ENTRY STV_DEFAULT"
_Z14mat_add_kernelPfS_S_:
.text._Z14mat_add_kernelPfS_S_:
        /* <DEDUP_REMOVED lines=13> */
[----:B--2---:R-:W-:-:S05]  /*00d0*/  FADD R9, R2, R5 ;  /* 0x0000000502097221 */ /* 0x004fca0000000000 */
[----:B------:R-:W-:Y:S01]  /*00e0*/  STG.E desc[UR4][R6.64], R9 ;  /* 0x0000000906007986 */ /* 0x000fe2000c101904 */
[----:B------:R-:W-:Y:S05]  /*00f0*/  EXIT ;  /* 0x000000000000794d */ /* 0x000fea0003800000 */
.L_x_2:
        /* <DEDUP_REMOVED lines=16> */
.L_x_5:


//--------------------- .nv.shared.reserved.0     --------------------------
	.section	.nv.shared.reserved.0,"aw",@nobits
	.weak		__nv_reservedSMEM_offset_0_alias
	.size		__nv_reservedSMEM_offset_0_alias, 0, 64
	.other		__nv_reservedSMEM_offset_0_alias,@"STO_CUDA_RESERVED_SHARED STV_DEFAULT"
__nv_reservedSMEM_offset_0_alias:
	.zero		0
	.zero		64


//--------------------- .nv.constant0._Z15mat_mult_kernelPfS_S_ --------------------------
	.section	.nv.constant0._Z15mat_mult_kernelPfS_S_,"a",@progbits
	.sectionflags	@""
	.align	4
.nv.constant0._Z15mat_mult_kernelPfS_S_:
	.zero		920


//--------------------- .nv.constant0._Z14mat_sub_kernelPfS_S_ --------------------------
	.section	.nv.constant0._Z14mat_sub_kernelPfS_S_,"a",@progbits
	.sectionflags	@""
	.align	4
.nv.constant0._Z14mat_sub_kernelPfS_S_:
	.zero		920


//--------------------- .nv.constant0._Z14mat_add_kernelPfS_S_ --------------------------
	.section	.nv.constant0._Z14mat_add_kernelPfS_S_,"a",@progbits
	.sectionflags	@""
	.align	4
.nv.constant0._Z14mat_add_kernelPfS_S_:
	.zero		920


//--------------------- SYMBOLS --------------------------

	.type		.nv.reservedSmem.offset0,@object
	.size		.nv.reservedSmem.offset0,0x4
